//
// Generated by NVIDIA NVVM Compiler
//
// Compiler Build ID: CL-36424714
// Cuda compilation tools, release 13.0, V13.0.88
// Based on NVVM 20.0.0
//

.version 9.0
.target sm_100
.address_size 64

	// .globl	_Z10testKernelPi

.visible .entry _Z10testKernelPi(
	.param .u64 .ptr .align 1 _Z10testKernelPi_param_0
)
{
	.reg .pred 	%p<2>;
	.reg .b32 	%r<5>;
	.reg .b64 	%rd<3>;

	ld.param.u64 	%rd1, [_Z10testKernelPi_param_0];
	mov.u32 	%r1, %ctaid.x;
	mov.u32 	%r2, %tid.x;
	or.b32  	%r3, %r1, %r2;
	setp.ne.s32 	%p1, %r3, 0;
	@%p1 bra 	$L__BB0_2;
	cvta.to.global.u64 	%rd2, %rd1;
	mov.b32 	%r4, 1;
	st.global.u32 	[%rd2], %r4;
$L__BB0_2:
	ret;

}


// ===== COMPILED SASS (sm_100) =====

	.target	sm_100

	.elftype	@"ET_EXEC"


//--------------------- .note.nv.tkinfo           --------------------------
	.section	.note.nv.tkinfo,"",@"SHT_NOTE"
	.sectionflags	@"SHF_NOTE_NV_TKINFO"
	.tkinfo
        /*0018*/ 	.word	0x00000002
        /*0030*/ 	.string	""
        /*0030*/ 	.string	"ptxas"
        /*0030*/ 	.string	"Cuda compilation tools, release 13.0, V13.0.88"
        /*0030*/ 	.string	"Build cuda_13.0.r13.0/compiler.36424714_0"
        /*0030*/ 	.string	"-arch sm_100 -m 64 "



//--------------------- .note.nv.cuinfo           --------------------------
	.section	.note.nv.cuinfo,"",@"SHT_NOTE"
	.sectionflags	@"SHF_NOTE_NV_CUINFO"
        /*0018*/ 	.short	0x0002
        /*001a*/ 	.short	0x0064
        /*001c*/ 	.short	0x0082
	.zero		2


//--------------------- .nv.info                  --------------------------
	.section	.nv.info,"",@"SHT_CUDA_INFO"
	.align	4


	//----- nvinfo : EIATTR_REGCOUNT
	.align		4
        /*0000*/ 	.byte	0x04, 0x2f
        /*0002*/ 	.short	(.L_1 - .L_0)
	.align		4
.L_0:
        /*0004*/ 	.word	index@(_Z10testKernelPi)
        /*0008*/ 	.word	0x00000008


	//----- nvinfo : EIATTR_FRAME_SIZE
	.align		4
.L_1:
        /*000c*/ 	.byte	0x04, 0x11
        /*000e*/ 	.short	(.L_3 - .L_2)
	.align		4
.L_2:
        /*0010*/ 	.word	index@(_Z10testKernelPi)
        /*0014*/ 	.word	0x00000000


	//----- nvinfo : EIATTR_MIN_STACK_SIZE
	.align		4
.L_3:
        /*0018*/ 	.byte	0x04, 0x12
        /*001a*/ 	.short	(.L_5 - .L_4)
	.align		4
.L_4:
        /*001c*/ 	.word	index@(_Z10testKernelPi)
        /*0020*/ 	.word	0x00000000
.L_5:


//--------------------- .nv.compat                --------------------------
	.section	.nv.compat,"",@"SHT_CUDA_COMPAT_INFO"
	.align	4
        /*0000*/ 	.byte	0x02, 0x09, 0x00, 0x00, 0x02, 0x02, 0x01, 0x00, 0x02, 0x05, 0x05, 0x00, 0x03, 0x07, 0x01, 0x01
        /*0010*/ 	.byte	0x02, 0x03, 0x00, 0x00, 0x02, 0x06, 0x01, 0x00, 0x04, 0x0b, 0x08, 0x00, 0x09, 0x00, 0x00, 0x00
        /*0020*/ 	.byte	0x00, 0x00, 0x00, 0x00


//--------------------- .nv.info._Z10testKernelPi --------------------------
	.section	.nv.info._Z10testKernelPi,"",@"SHT_CUDA_INFO"
	.sectionflags	@""
	.align	4


	//----- nvinfo : EIATTR_CUDA_API_VERSION
	.align		4
        /*0000*/ 	.byte	0x04, 0x37
        /*0002*/ 	.short	(.L_7 - .L_6)
.L_6:
        /*0004*/ 	.word	0x00000082


	//----- nvinfo : EIATTR_KPARAM_INFO
	.align		4
.L_7:
        /*0008*/ 	.byte	0x04, 0x17
        /*000a*/ 	.short	(.L_9 - .L_8)
.L_8:
        /*000c*/ 	.word	0x00000000
        /*0010*/ 	.short	0x0000
        /*0012*/ 	.short	0x0000
        /*0014*/ 	.byte	0x00, 0xf5, 0x21, 0x00


	//----- nvinfo : EIATTR_SPARSE_MMA_MASK
	.align		4
.L_9:
        /*0018*/ 	.byte	0x03, 0x50
        /*001a*/ 	.short	0x0000


	//----- nvinfo : EIATTR_MAXREG_COUNT
	.align		4
        /*001c*/ 	.byte	0x03, 0x1b
        /*001e*/ 	.short	0x00ff


	//----- nvinfo : EIATTR_MERCURY_ISA_VERSION
	.align		4
        /*0020*/ 	.byte	0x03, 0x5f
        /*0022*/ 	.short	0x0101


	//----- nvinfo : EIATTR_VRC_CTA_INIT_COUNT
	.align		4
        /*0024*/ 	.byte	0x02, 0x4a
	.zero		1
	.zero		1


	//----- nvinfo : EIATTR_EXIT_INSTR_OFFSETS
	.align		4
        /*0028*/ 	.byte	0x04, 0x1c
        /*002a*/ 	.short	(.L_11 - .L_10)


	//   ....[0]....
.L_10:
        /*002c*/ 	.word	0x00000040


	//   ....[1]....
        /*0030*/ 	.word	0x00000090


	//----- nvinfo : EIATTR_CBANK_PARAM_SIZE
	.align		4
.L_11:
        /*0034*/ 	.byte	0x03, 0x19
        /*0036*/ 	.short	0x0008


	//----- nvinfo : EIATTR_PARAM_CBANK
	.align		4
        /*0038*/ 	.byte	0x04, 0x0a
        /*003a*/ 	.short	(.L_13 - .L_12)
	.align		4
.L_12:
        /*003c*/ 	.word	index@(.nv.constant0._Z10testKernelPi)
        /*0040*/ 	.short	0x0380
        /*0042*/ 	.short	0x0008


	//----- nvinfo : EIATTR_SW_WAR
	.align		4
.L_13:
        /*0044*/ 	.byte	0x04, 0x36
        /*0046*/ 	.short	(.L_15 - .L_14)
.L_14:
        /*0048*/ 	.word	0x00000008
.L_15:


//--------------------- .nv.callgraph             --------------------------
	.section	.nv.callgraph,"",@"SHT_CUDA_CALLGRAPH"
	.align	4
	.sectionentsize	8
	.align		4
        /*0000*/ 	.word	0x00000000
	.align		4
        /*0004*/ 	.word	0xffffffff
	.align		4
        /*0008*/ 	.word	0x00000000
	.align		4
        /*000c*/ 	.word	0xfffffffe
	.align		4
        /*0010*/ 	.word	0x00000000
	.align		4
        /*0014*/ 	.word	0xfffffffd
	.align		4
        /*0018*/ 	.word	0x00000000
	.align		4
        /*001c*/ 	.word	0xfffffffc


//--------------------- .text._Z10testKernelPi    --------------------------
	.section	.text._Z10testKernelPi,"ax",@progbits
	.align	128
        .global         _Z10testKernelPi
        .type           _Z10testKernelPi,@function
        .size           _Z10testKernelPi,(.L_x_1 - _Z10testKernelPi)
        .other          _Z10testKernelPi,@"STO_CUDA_ENTRY STV_DEFAULT"
_Z10testKernelPi:
.text._Z10testKernelPi:
[----:B------:R-:W-:Y:S01]  /*0000*/  LDC R1, c[0x0][0x37c] ;  /* 0x0000df00ff017b82 */ /* 0x000fe20000000800 */
[----:B------:R-:W0:Y:S07]  /*0010*/  S2R R0, SR_TID.X ;  /* 0x0000000000007919 */ /* 0x000e2e0000002100 */
[----:B------:R-:W0:Y:S02]  /*0020*/  S2UR UR4, SR_CTAID.X ;  /* 0x00000000000479c3 */ /* 0x000e240000002500 */
[----:B0-----:R-:W-:-:S13]  /*0030*/  LOP3.LUT P0, RZ, R0, UR4, RZ, 0xfc, !PT ;  /* 0x0000000400ff7c12 */ /* 0x001fda000f80fcff */
[----:B------:R-:W-:Y:S05]  /*0040*/  @P0 EXIT ;  /* 0x000000000000094d */ /* 0x000fea0003800000 */
[----:B------:R-:W0:Y:S01]  /*0050*/  LDC.64 R2, c[0x0][0x380] ;  /* 0x0000e000ff027b82 */ /* 0x000e220000000a00 */
[----:B------:R-:W0:Y:S01]  /*0060*/  LDCU.64 UR4, c[0x0][0x358] ;  /* 0x00006b00ff0477ac */ /* 0x000e220008000a00 */
[----:B------:R-:W-:-:S05]  /*0070*/  HFMA2 R5, -RZ, RZ, 0, 5.9604644775390625e-08 ;  /* 0x00000001ff057431 */ /* 0x000fca00000001ff */
[----:B0-----:R-:W-:Y:S01]  /*0080*/  STG.E desc[UR4][R2.64], R5 ;  /* 0x0000000502007986 */ /* 0x001fe2000c101904 */
[----:B------:R-:W-:Y:S05]  /*0090*/  EXIT ;  /* 0x000000000000794d */ /* 0x000fea0003800000 */
.L_x_0:
[----:B------:R-:W-:-:S00]  /*00a0*/  BRA `(.L_x_0) ;  /* 0xfffffffc00fc7947 */ /* 0x000fc0000383ffff */
[----:B------:R-:W-:-:S00]  /*00b0*/  NOP ;  /* 0x0000000000007918 */ /* 0x000fc00000000000 */
        /* <DEDUP_REMOVED lines=12> */
.L_x_1:


//--------------------- .nv.shared.reserved.0     --------------------------
	.section	.nv.shared.reserved.0,"aw",@nobits
	.weak		__nv_reservedSMEM_offset_0_alias
	.size		__nv_reservedSMEM_offset_0_alias, 0, 64
	.other		__nv_reservedSMEM_offset_0_alias,@"STO_CUDA_RESERVED_SHARED STV_DEFAULT"
__nv_reservedSMEM_offset_0_alias:
	.zero		0
	.zero		64


//--------------------- .nv.constant0._Z10testKernelPi --------------------------
	.section	.nv.constant0._Z10testKernelPi,"a",@progbits
	.sectionflags	@""
	.align	4
.nv.constant0._Z10testKernelPi:
	.zero		904


//--------------------- SYMBOLS --------------------------

	.type		.nv.reservedSmem.offset0,@object
	.size		.nv.reservedSmem.offset0,0x4
